	.headerflags	@"EF_CUDA_TEXMODE_UNIFIED EF_CUDA_64BIT_ADDRESS EF_CUDA_ACCELERATORS EF_CUDA_SM90 EF_CUDA_VIRTUAL_SM(EF_CUDA_SM90)"
	.elftype	@"ET_EXEC"


//--------------------- .nv.info                  --------------------------
	.section	.nv.info,"",@"SHT_CUDA_INFO"
	.align	4


	//----- nvinfo : EIATTR_REGCOUNT
	.align		4
        /*0000*/ 	.byte	0x04, 0x2f
        /*0002*/ 	.short	(.L_1 - .L_0)
	.align		4
.L_0:
        /*0004*/ 	.word	index@(triton_poi_fused_clone_7)
        /*0008*/ 	.word	0x0000001b


	//----- nvinfo : EIATTR_MIN_STACK_SIZE
	.align		4
.L_1:
        /*000c*/ 	.byte	0x04, 0x12
        /*000e*/ 	.short	(.L_3 - .L_2)
	.align		4
.L_2:
        /*0010*/ 	.word	index@(triton_poi_fused_clone_7)
        /*0014*/ 	.word	0x00000000


	//----- nvinfo : EIATTR_FRAME_SIZE
	.align		4
.L_3:
        /*0018*/ 	.byte	0x04, 0x11
        /*001a*/ 	.short	(.L_5 - .L_4)
	.align		4
.L_4:
        /*001c*/ 	.word	index@(triton_poi_fused_clone_7)
        /*0020*/ 	.word	0x00000000


	//----- nvinfo : EIATTR_MIN_STACK_SIZE
	.align		4
.L_5:
        /*0024*/ 	.byte	0x04, 0x12
        /*0026*/ 	.short	(.L_7 - .L_6)
	.align		4
.L_6:
        /*0028*/ 	.word	index@(triton_poi_fused_clone_7)
        /*002c*/ 	.word	0x00000000
.L_7:


//--------------------- .nv.info.triton_poi_fused_clone_7 --------------------------
	.section	.nv.info.triton_poi_fused_clone_7,"",@"SHT_CUDA_INFO"
	.sectionflags	@""
	.align	4


	//----- nvinfo : EIATTR_CUDA_API_VERSION
	.align		4
        /*0000*/ 	.byte	0x04, 0x37
        /*0002*/ 	.short	(.L_9 - .L_8)
.L_8:
        /*0004*/ 	.word	0x0000007c


	//----- nvinfo : EIATTR_KPARAM_INFO
	.align		4
.L_9:
        /*0008*/ 	.byte	0x04, 0x17
        /*000a*/ 	.short	(.L_11 - .L_10)
.L_10:
        /*000c*/ 	.word	0x00000000
        /*0010*/ 	.short	0x0007
        /*0012*/ 	.short	0x0034
        /*0014*/ 	.byte	0x00, 0xf0, 0x11, 0x00


	//----- nvinfo : EIATTR_KPARAM_INFO
	.align		4
.L_11:
        /*0018*/ 	.byte	0x04, 0x17
        /*001a*/ 	.short	(.L_13 - .L_12)
.L_12:
        /*001c*/ 	.word	0x00000000
        /*0020*/ 	.short	0x0006
        /*0022*/ 	.short	0x0030
        /*0024*/ 	.byte	0x00, 0xf0, 0x11, 0x00


	//----- nvinfo : EIATTR_KPARAM_INFO
	.align		4
.L_13:
        /*0028*/ 	.byte	0x04, 0x17
        /*002a*/ 	.short	(.L_15 - .L_14)
.L_14:
        /*002c*/ 	.word	0x00000000
        /*0030*/ 	.short	0x0005
        /*0032*/ 	.short	0x0028
        /*0034*/ 	.byte	0x00, 0xf4, 0x21, 0x00


	//----- nvinfo : EIATTR_KPARAM_INFO
	.align		4
.L_15:
        /*0038*/ 	.byte	0x04, 0x17
        /*003a*/ 	.short	(.L_17 - .L_16)
.L_16:
        /*003c*/ 	.word	0x00000000
        /*0040*/ 	.short	0x0004
        /*0042*/ 	.short	0x0020
        /*0044*/ 	.byte	0x00, 0xf4, 0x21, 0x00


	//----- nvinfo : EIATTR_KPARAM_INFO
	.align		4
.L_17:
        /*0048*/ 	.byte	0x04, 0x17
        /*004a*/ 	.short	(.L_19 - .L_18)
.L_18:
        /*004c*/ 	.word	0x00000000
        /*0050*/ 	.short	0x0003
        /*0052*/ 	.short	0x0018
        /*0054*/ 	.byte	0x00, 0xf4, 0x21, 0x00


	//----- nvinfo : EIATTR_KPARAM_INFO
	.align		4
.L_19:
        /*0058*/ 	.byte	0x04, 0x17
        /*005a*/ 	.short	(.L_21 - .L_20)
.L_20:
        /*005c*/ 	.word	0x00000000
        /*0060*/ 	.short	0x0002
        /*0062*/ 	.short	0x0010
        /*0064*/ 	.byte	0x00, 0xf4, 0x21, 0x00


	//----- nvinfo : EIATTR_KPARAM_INFO
	.align		4
.L_21:
        /*0068*/ 	.byte	0x04, 0x17
        /*006a*/ 	.short	(.L_23 - .L_22)
.L_22:
        /*006c*/ 	.word	0x00000000
        /*0070*/ 	.short	0x0001
        /*0072*/ 	.short	0x0008
        /*0074*/ 	.byte	0x00, 0xf4, 0x21, 0x00


	//----- nvinfo : EIATTR_KPARAM_INFO
	.align		4
.L_23:
        /*0078*/ 	.byte	0x04, 0x17
        /*007a*/ 	.short	(.L_25 - .L_24)
.L_24:
        /*007c*/ 	.word	0x00000000
        /*0080*/ 	.short	0x0000
        /*0082*/ 	.short	0x0000
        /*0084*/ 	.byte	0x00, 0xf4, 0x21, 0x00


	//----- nvinfo : EIATTR_SPARSE_MMA_MASK
	.align		4
.L_25:
        /*0088*/ 	.byte	0x03, 0x50
        /*008a*/ 	.short	0x0000


	//----- nvinfo : EIATTR_MAXREG_COUNT
	.align		4
        /*008c*/ 	.byte	0x03, 0x1b
        /*008e*/ 	.short	0x00ff


	//----- nvinfo : EIATTR_EXIT_INSTR_OFFSETS
	.align		4
        /*0090*/ 	.byte	0x04, 0x1c
        /*0092*/ 	.short	(.L_27 - .L_26)


	//   ....[0]....
.L_26:
        /*0094*/ 	.word	0x000005d0


	//   ....[1]....
        /*0098*/ 	.word	0x00000630


	//----- nvinfo : EIATTR_REQNTID
	.align		4
.L_27:
        /*009c*/ 	.byte	0x04, 0x10
        /*009e*/ 	.short	(.L_29 - .L_28)
.L_28:
        /*00a0*/ 	.word	0x00000080
        /*00a4*/ 	.word	0x00000001
        /*00a8*/ 	.word	0x00000001


	//----- nvinfo : EIATTR_CBANK_PARAM_SIZE
	.align		4
.L_29:
        /*00ac*/ 	.byte	0x03, 0x19
        /*00ae*/ 	.short	0x0038


	//----- nvinfo : EIATTR_PARAM_CBANK
	.align		4
        /*00b0*/ 	.byte	0x04, 0x0a
        /*00b2*/ 	.short	(.L_31 - .L_30)
	.align		4
.L_30:
        /*00b4*/ 	.word	index@(.nv.constant0.triton_poi_fused_clone_7)
        /*00b8*/ 	.short	0x0210
        /*00ba*/ 	.short	0x0038


	//----- nvinfo : EIATTR_SW_WAR
	.align		4
.L_31:
        /*00bc*/ 	.byte	0x04, 0x36
        /*00be*/ 	.short	(.L_33 - .L_32)
.L_32:
        /*00c0*/ 	.word	0x00000008
.L_33:


//--------------------- .nv.callgraph             --------------------------
	.section	.nv.callgraph,"",@"SHT_CUDA_CALLGRAPH"
	.align	4
	.sectionentsize	8
	.align		4
        /*0000*/ 	.word	0x00000000
	.align		4
        /*0004*/ 	.word	0xffffffff
	.align		4
        /*0008*/ 	.word	0x00000000
	.align		4
        /*000c*/ 	.word	0xfffffffe
	.align		4
        /*0010*/ 	.word	0x00000000
	.align		4
        /*0014*/ 	.word	0xfffffffd
	.align		4
        /*0018*/ 	.word	0x00000000
	.align		4
        /*001c*/ 	.word	0xfffffffc


//--------------------- .text.triton_poi_fused_clone_7 --------------------------
	.section	.text.triton_poi_fused_clone_7,"ax",@progbits
	.sectionflags	@"SHF_BARRIERS=1"
	.align	128
        .global         triton_poi_fused_clone_7
        .type           triton_poi_fused_clone_7,@function
        .size           triton_poi_fused_clone_7,(.L_x_1 - triton_poi_fused_clone_7)
        .other          triton_poi_fused_clone_7,@"STO_CUDA_ENTRY STV_DEFAULT"
triton_poi_fused_clone_7:
.text.triton_poi_fused_clone_7:
[----:B------:R-:W0:Y:S02]  /*0000*/  LDC R1, c[0x0][0x28] ;  /* 0x00000a00ff017b82 */ /* 0x000e240000000800 */
[----:B------:R-:W1:Y:S01]  /*0010*/  S2R R4, SR_CTAID.X ;  /* 0x0000000000047919 */ /* 0x000e620000002500 */
[----:B------:R-:W2:Y:S01]  /*0020*/  S2UR UR4, SR_CTAID.Y ;  /* 0x00000000000479c3 */ /* 0x000ea20000002600 */
[----:B------:R-:W-:Y:S01]  /*0030*/  CS2R R16, SRZ ;  /* 0x0000000000107805 */ /* 0x000fe2000001ff00 */
[----:B------:R-:W-:Y:S01]  /*0040*/  ULDC.64 UR8, c[0x0][0x208] ;  /* 0x0000820000087ab9 */ /* 0x000fe20000000a00 */
[----:B------:R-:W3:Y:S05]  /*0050*/  S2R R14, SR_TID.X ;  /* 0x00000000000e7919 */ /* 0x000eea0000002100 */
[----:B------:R-:W4:Y:S08]  /*0060*/  LDC.64 R2, c[0x0][0x210] ;  /* 0x00008400ff027b82 */ /* 0x000f300000000a00 */
[----:B------:R-:W5:Y:S01]  /*0070*/  S2UR UR6, SR_CgaCtaId ;  /* 0x00000000000679c3 */ /* 0x000f620000008800 */
[----:B--2---:R-:W-:-:S07]  /*0080*/  USHF.L.U32 UR4, UR4, 0x2, URZ ;  /* 0x0000000204047899 */ /* 0x004fce000800063f */
[----:B------:R-:W2:Y:S01]  /*0090*/  LDC.64 R12, c[0x0][0x218] ;  /* 0x00008600ff0c7b82 */ /* 0x000ea20000000a00 */
[----:B-1----:R-:W-:Y:S01]  /*00a0*/  IMAD.SHL.U32 R4, R4, 0x40, RZ ;  /* 0x0000004004047824 */ /* 0x002fe200078e00ff */
[----:B------:R-:W-:-:S06]  /*00b0*/  UMOV UR5, 0x400 ;  /* 0x0000040000057882 */ /* 0x000fcc0000000000 */
[----:B------:R-:W1:Y:S01]  /*00c0*/  LDC.64 R10, c[0x0][0x220] ;  /* 0x00008800ff0a7b82 */ /* 0x000e620000000a00 */
[----:B---3--:R-:W-:Y:S01]  /*00d0*/  IMAD.SHL.U32 R5, R14, 0x2, RZ ;  /* 0x000000020e057824 */ /* 0x008fe200078e00ff */
[----:B------:R-:W-:-:S04]  /*00e0*/  SHF.R.U32.HI R0, RZ, 0x5, R14 ;  /* 0x00000005ff007819 */ /* 0x000fc8000001160e */
[----:B------:R-:W-:Y:S02]  /*00f0*/  LOP3.LUT R7, R4, 0x3e, R5, 0xf8, !PT ;  /* 0x0000003e04077812 */ /* 0x000fe400078ef805 */
[----:B------:R-:W3:Y:S01]  /*0100*/  LDC.64 R8, c[0x0][0x228] ;  /* 0x00008a00ff087b82 */ /* 0x000ee20000000a00 */
[----:B------:R-:W-:Y:S02]  /*0110*/  SGXT.U32 R5, R0, 0x2 ;  /* 0x000000020005781a */ /* 0x000fe40000000000 */
[----:B------:R-:W-:Y:S02]  /*0120*/  ISETP.GE.AND P0, PT, R7, 0x40, PT ;  /* 0x000000400700780c */ /* 0x000fe40003f06270 */
[----:B------:R-:W-:-:S04]  /*0130*/  LOP3.LUT R0, R5, UR4, RZ, 0xfc, !PT ;  /* 0x0000000405007c12 */ /* 0x000fc8000f8efcff */
[C---:B------:R-:W-:Y:S01]  /*0140*/  ISETP.LT.AND P0, PT, R0.reuse, 0x80, !P0 ;  /* 0x000000800000780c */ /* 0x040fe20004701270 */
[----:B------:R-:W-:-:S04]  /*0150*/  IMAD R0, R0, 0x40, R7 ;  /* 0x0000004000007824 */ /* 0x000fc800078e0207 */
[----:B----4-:R-:W-:-:S08]  /*0160*/  IMAD.WIDE R2, R0, 0x4, R2 ;  /* 0x0000000400027825 */ /* 0x010fd000078e0202 */
[----:B------:R4:W3:Y:S01]  /*0170*/  @P0 LDG.E.EL.64 R16, desc[UR8][R2.64] ;  /* 0x0000000802100981 */ /* 0x0008e2000c2e1b00 */
[C---:B------:R-:W-:Y:S01]  /*0180*/  IMAD.SHL.U32 R20, R14.reuse, 0x8, RZ ;  /* 0x000000080e147824 */ /* 0x040fe200078e00ff */
[----:B-----5:R-:W-:Y:S01]  /*0190*/  UPRMT UR5, UR6, 0x654, UR5 ;  /* 0x0000065406057896 */ /* 0x020fe20008000005 */
[----:B------:R-:W-:Y:S02]  /*01a0*/  LOP3.LUT R15, R14, 0x1, RZ, 0xc0, !PT ;  /* 0x000000010e0f7812 */ /* 0x000fe400078ec0ff */
[----:B------:R-:W-:Y:S02]  /*01b0*/  SHF.R.U32.HI R19, RZ, 0x1, R14 ;  /* 0x00000001ff137819 */ /* 0x000fe4000001160e */
[----:B------:R-:W-:Y:S02]  /*01c0*/  LOP3.LUT R22, R20, 0xf8, RZ, 0xc0, !PT ;  /* 0x000000f814167812 */ /* 0x000fe400078ec0ff */
[----:B------:R-:W-:Y:S01]  /*01d0*/  LOP3.LUT R23, R5, 0xf8, R20, 0xf8, !PT ;  /* 0x000000f805177812 */ /* 0x000fe200078ef814 */
[----:B----4-:R-:W4:Y:S01]  /*01e0*/  LDC.64 R2, c[0x0][0x230] ;  /* 0x00008c00ff027b82 */ /* 0x010f220000000a00 */
[----:B------:R-:W-:-:S02]  /*01f0*/  LEA R22, R22, UR5, 0x1 ;  /* 0x0000000516167c11 */ /* 0x000fc4000f8e08ff */
[----:B------:R-:W-:Y:S02]  /*0200*/  LEA R6, R15, UR4, 0x1 ;  /* 0x000000040f067c11 */ /* 0x000fe4000f8e08ff */
[----:B------:R-:W-:Y:S01]  /*0210*/  SHF.R.U32.HI R18, RZ, 0x1, R14 ;  /* 0x00000001ff127819 */ /* 0x000fe2000001160e */
[----:B------:R-:W-:Y:S01]  /*0220*/  IMAD R24, R23, 0x4, R22 ;  /* 0x0000000417187824 */ /* 0x000fe200078e0216 */
[----:B------:R-:W-:Y:S02]  /*0230*/  SGXT.U32 R19, R19, 0x4 ;  /* 0x000000041313781a */ /* 0x000fe40000000000 */
[----:B------:R-:W-:Y:S02]  /*0240*/  SHF.R.S32.HI R21, RZ, 0x1f, R6 ;  /* 0x0000001fff157819 */ /* 0x000fe40000011406 */
[----:B------:R-:W-:Y:S02]  /*0250*/  LOP3.LUT R7, R19, 0x10, R18, 0xf8, !PT ;  /* 0x0000001013077812 */ /* 0x000fe400078ef812 */
[----:B------:R-:W-:-:S02]  /*0260*/  LEA.HI R21, R21, R6, RZ, 0x5 ;  /* 0x0000000615157211 */ /* 0x000fc400078f28ff */
[----:B------:R-:W-:Y:S02]  /*0270*/  LOP3.LUT R7, R7, 0x20, R18, 0xf8, !PT ;  /* 0x0000002007077812 */ /* 0x000fe400078ef812 */
[----:B------:R-:W-:Y:S02]  /*0280*/  LOP3.LUT R5, R21, 0xffffffe0, RZ, 0xc0, !PT ;  /* 0xffffffe015057812 */ /* 0x000fe400078ec0ff */
[----:B------:R-:W-:Y:S01]  /*0290*/  LOP3.LUT R4, R7, R4, RZ, 0xfc, !PT ;  /* 0x0000000407047212 */ /* 0x000fe200078efcff */
[----:B------:R-:W-:Y:S01]  /*02a0*/  IMAD.SHL.U32 R7, R21, 0x40, RZ ;  /* 0x0000004015077824 */ /* 0x000fe200078e00ff */
[C---:B------:R-:W-:Y:S01]  /*02b0*/  ISETP.GE.AND P2, PT, R6.reuse, 0x80, PT ;  /* 0x000000800600780c */ /* 0x040fe20003f46270 */
[----:B------:R-:W-:Y:S01]  /*02c0*/  IMAD.IADD R21, R6, 0x1, -R5 ;  /* 0x0000000106157824 */ /* 0x000fe200078e0a05 */
[C---:B------:R-:W-:Y:S02]  /*02d0*/  ISETP.GE.AND P1, PT, R4.reuse, 0x40, PT ;  /* 0x000000400400780c */ /* 0x040fe40003f26270 */
[----:B------:R-:W-:Y:S01]  /*02e0*/  LOP3.LUT R7, R7, 0xfffff800, RZ, 0xc0, !PT ;  /* 0xfffff80007077812 */ /* 0x000fe200078ec0ff */
[----:B------:R-:W-:Y:S01]  /*02f0*/  IMAD R4, R4, 0x20, R21 ;  /* 0x0000002004047824 */ /* 0x000fe200078e0215 */
[----:B------:R-:W-:Y:S01]  /*0300*/  ISETP.LT.AND P1, PT, R6, 0x80, !P1 ;  /* 0x000000800600780c */ /* 0x000fe20004f21270 */
[----:B-1----:R-:W-:-:S04]  /*0310*/  IMAD.WIDE R10, R21, 0x4, R10 ;  /* 0x00000004150a7825 */ /* 0x002fc800078e020a */
[----:B------:R-:W-:Y:S01]  /*0320*/  IMAD.IADD R23, R4, 0x1, R7 ;  /* 0x0000000104177824 */ /* 0x000fe200078e0207 */
[----:B------:R-:W-:Y:S02]  /*0330*/  CS2R R4, SRZ ;  /* 0x0000000000047805 */ /* 0x000fe4000001ff00 */
[----:B------:R-:W-:Y:S01]  /*0340*/  CS2R R6, SRZ ;  /* 0x0000000000067805 */ /* 0x000fe2000001ff00 */
[----:B--2---:R-:W-:-:S04]  /*0350*/  IMAD.WIDE R12, R23, 0x4, R12 ;  /* 0x00000004170c7825 */ /* 0x004fc800078e020c */
[----:B---3--:R-:W-:-:S04]  /*0360*/  IMAD.WIDE R8, R23, 0x4, R8 ;  /* 0x0000000417087825 */ /* 0x008fc800078e0208 */
[----:B----4-:R-:W-:Y:S01]  /*0370*/  IMAD.WIDE R22, R21, 0x4, R2 ;  /* 0x0000000415167825 */ /* 0x010fe200078e0202 */
[----:B------:R-:W-:Y:S01]  /*0380*/  CS2R R2, SRZ ;  /* 0x0000000000027805 */ /* 0x000fe2000001ff00 */
[----:B------:R-:W-:Y:S04]  /*0390*/  STS [R24], R16 ;  /* 0x0000001018007388 */ /* 0x000fe80000000800 */
[----:B------:R1:W-:Y:S01]  /*03a0*/  STS [R24+0x18], R17 ;  /* 0x0000181118007388 */ /* 0x0003e20000000800 */
[----:B------:R-:W-:Y:S01]  /*03b0*/  BAR.SYNC.DEFER_BLOCKING 0x0 ;  /* 0x0000000000007b1d */ /* 0x000fe20000010000 */
[----:B-1----:R-:W-:-:S05]  /*03c0*/  CS2R R16, SRZ ;  /* 0x0000000000107805 */ /* 0x002fca000001ff00 */
[----:B------:R1:W2:Y:S04]  /*03d0*/  @P1 LDG.E.EL.64 R4, desc[UR8][R12.64] ;  /* 0x000000080c041981 */ /* 0x0002a8000c2e1b00 */
[----:B------:R3:W2:Y:S04]  /*03e0*/  @!P2 LDG.E.EL.64 R6, desc[UR8][R10.64] ;  /* 0x000000080a06a981 */ /* 0x0006a8000c2e1b00 */
[----:B------:R-:W4:Y:S04]  /*03f0*/  @P1 LDG.E.EL.64 R2, desc[UR8][R8.64] ;  /* 0x0000000808021981 */ /* 0x000f28000c2e1b00 */
[----:B------:R-:W4:Y:S01]  /*0400*/  @!P2 LDG.E.EL.64 R16, desc[UR8][R22.64] ;  /* 0x000000081610a981 */ /* 0x000f22000c2e1b00 */
[----:B------:R-:W-:Y:S01]  /*0410*/  LOP3.LUT R21, R14, 0x7e, RZ, 0xc0, !PT ;  /* 0x0000007e0e157812 */ /* 0x000fe200078ec0ff */
[----:B-1----:R-:W-:Y:S01]  /*0420*/  IMAD.SHL.U32 R12, R15, 0x80, RZ ;  /* 0x000000800f0c7824 */ /* 0x002fe200078e00ff */
[----:B------:R-:W-:-:S02]  /*0430*/  LOP3.LUT R20, R20, 0x3f8, RZ, 0xc0, !PT ;  /* 0x000003f814147812 */ /* 0x000fc400078ec0ff */
[----:B------:R-:W-:Y:S02]  /*0440*/  LEA R21, R21, UR5, 0x2 ;  /* 0x0000000515157c11 */ /* 0x000fe4000f8e10ff */
[C---:B------:R-:W-:Y:S02]  /*0450*/  LOP3.LUT R19, R12.reuse, R19, RZ, 0xfc, !PT ;  /* 0x000000130c137212 */ /* 0x040fe400078efcff */
[----:B------:R-:W-:Y:S01]  /*0460*/  LEA.HI R12, R12, UR5, RZ, 0x1c ;  /* 0x000000050c0c7c11 */ /* 0x000fe2000f8fe0ff */
[----:B------:R-:W-:Y:S01]  /*0470*/  IMAD.IADD R21, R21, 0x1, R20 ;  /* 0x0000000115157824 */ /* 0x000fe200078e0214 */
[----:B------:R-:W-:Y:S02]  /*0480*/  LOP3.LUT R19, R19, 0x10, R18, 0xf8, !PT ;  /* 0x0000001013137812 */ /* 0x000fe400078ef812 */
[----:B------:R-:W-:Y:S02]  /*0490*/  SHF.R.U32.HI R14, RZ, 0x3, R14 ;  /* 0x00000003ff0e7819 */ /* 0x000fe4000001160e */
[----:B---3--:R-:W1:Y:S01]  /*04a0*/  LDS.64 R10, [R21] ;  /* 0x00000000150a7984 */ /* 0x008e620000000a00 */
[----:B------:R-:W-:-:S05]  /*04b0*/  LOP3.LUT R19, R19, 0x20, R18, 0xf8, !PT ;  /* 0x0000002013137812 */ /* 0x000fca00078ef812 */
[----:B------:R-:W-:Y:S01]  /*04c0*/  IMAD R12, R19, 0x4, R12 ;  /* 0x00000004130c7824 */ /* 0x000fe200078e020c */
[----:B------:R-:W-:Y:S01]  /*04d0*/  BAR.SYNC.DEFER_BLOCKING 0x0 ;  /* 0x0000000000007b1d */ /* 0x000fe20000010000 */
[----:B--2---:R-:W-:Y:S01]  /*04e0*/  FADD R13, R6, R4 ;  /* 0x00000004060d7221 */ /* 0x004fe20000000000 */
[----:B------:R-:W-:Y:S01]  /*04f0*/  FADD R4, R7, R5 ;  /* 0x0000000507047221 */ /* 0x000fe20000000000 */
[----:B------:R-:W-:Y:S02]  /*0500*/  LEA R6, R15, UR5, 0x3 ;  /* 0x000000050f067c11 */ /* 0x000fe4000f8e18ff */
[----:B-1----:R-:W-:Y:S01]  /*0510*/  FADD R13, R10, R13 ;  /* 0x0000000d0a0d7221 */ /* 0x002fe20000000000 */
[----:B------:R-:W-:Y:S01]  /*0520*/  FADD R4, R11, R4 ;  /* 0x000000040b047221 */ /* 0x000fe20000000000 */
[----:B------:R-:W-:Y:S01]  /*0530*/  LOP3.LUT R7, R14, 0xc, RZ, 0xc0, !PT ;  /* 0x0000000c0e077812 */ /* 0x000fe200078ec0ff */
[----:B------:R-:W-:Y:S02]  /*0540*/  IMAD R5, R19, 0x4, R6 ;  /* 0x0000000413057824 */ /* 0x000fe400078e0206 */
[----:B----4-:R-:W-:Y:S01]  /*0550*/  FADD R2, R16, R2 ;  /* 0x0000000210027221 */ /* 0x010fe20000000000 */
[----:B------:R-:W-:Y:S01]  /*0560*/  FADD R3, R17, R3 ;  /* 0x0000000311037221 */ /* 0x000fe20000000000 */
[----:B------:R-:W-:-:S02]  /*0570*/  IADD3 R7, R20, UR5, R7 ;  /* 0x0000000514077c10 */ /* 0x000fc4000fffe007 */
[----:B------:R-:W-:Y:S01]  /*0580*/  FADD R2, R2, R13 ;  /* 0x0000000d02027221 */ /* 0x000fe20000000000 */
[----:B------:R-:W-:-:S04]  /*0590*/  FADD R3, R3, R4 ;  /* 0x0000000403037221 */ /* 0x000fc80000000000 */
[----:B------:R1:W-:Y:S04]  /*05a0*/  STS [R5], R2 ;  /* 0x0000000205007388 */ /* 0x0003e80000000800 */
[----:B------:R1:W-:Y:S01]  /*05b0*/  STS [R12+0x104], R3 ;  /* 0x000104030c007388 */ /* 0x0003e20000000800 */
[----:B------:R-:W-:Y:S06]  /*05c0*/  BAR.SYNC.DEFER_BLOCKING 0x0 ;  /* 0x0000000000007b1d */ /* 0x000fec0000010000 */
[----:B-1----:R-:W-:Y:S05]  /*05d0*/  @!P0 EXIT ;  /* 0x000000000000894d */ /* 0x002fea0003800000 */
[----:B------:R-:W-:Y:S01]  /*05e0*/  LDS R4, [R7] ;  /* 0x0000000007047984 */ /* 0x000fe20000000800 */
[----:B------:R-:W0:Y:S03]  /*05f0*/  LDC.64 R2, c[0x0][0x238] ;  /* 0x00008e00ff027b82 */ /* 0x000e260000000a00 */
[----:B------:R-:W1:Y:S01]  /*0600*/  LDS R5, [R7+0x4] ;  /* 0x0000040007057984 */ /* 0x000e620000000800 */
[----:B0-----:R-:W-:-:S05]  /*0610*/  IMAD.WIDE R2, R0, 0x4, R2 ;  /* 0x0000000400027825 */ /* 0x001fca00078e0202 */
[----:B-1----:R-:W-:Y:S01]  /*0620*/  STG.E.64 desc[UR8][R2.64], R4 ;  /* 0x0000000402007986 */ /* 0x002fe2000c101b08 */
[----:B------:R-:W-:Y:S05]  /*0630*/  EXIT ;  /* 0x000000000000794d */ /* 0x000fea0003800000 */
.L_x_0:
[----:B------:R-:W-:-:S00]  /*0640*/  BRA `(.L_x_0) ;  /* 0xfffffffc00fc7947 */ /* 0x000fc0000383ffff */
[----:B------:R-:W-:-:S00]  /*0650*/  NOP ;  /* 0x0000000000007918 */ /* 0x000fc00000000000 */
        /* <DEDUP_REMOVED lines=10> */
.L_x_1:


//--------------------- .nv.shared.triton_poi_fused_clone_7 --------------------------
	.section	.nv.shared.triton_poi_fused_clone_7,"aw",@nobits
	.sectionflags	@""
	.align	16
	.zero		1024


//--------------------- .nv.constant0.triton_poi_fused_clone_7 --------------------------
	.section	.nv.constant0.triton_poi_fused_clone_7,"a",@progbits
	.sectionflags	@""
	.align	4
.nv.constant0.triton_poi_fused_clone_7:
	.zero		584
